//
// Generated by NVIDIA NVVM Compiler
//
// Compiler Build ID: CL-36424714
// Cuda compilation tools, release 13.0, V13.0.88
// Based on NVVM 20.0.0
//

.version 9.0
.target sm_100
.address_size 64

	// .globl	_Z8vecadd_1PfS_S_

.visible .entry _Z8vecadd_1PfS_S_(
	.param .u64 .ptr .align 1 _Z8vecadd_1PfS_S__param_0,
	.param .u64 .ptr .align 1 _Z8vecadd_1PfS_S__param_1,
	.param .u64 .ptr .align 1 _Z8vecadd_1PfS_S__param_2
)
{
	.reg .b32 	%r<2>;
	.reg .b32 	%f<4>;
	.reg .b64 	%rd<11>;

	ld.param.u64 	%rd1, [_Z8vecadd_1PfS_S__param_0];
	ld.param.u64 	%rd2, [_Z8vecadd_1PfS_S__param_1];
	ld.param.u64 	%rd3, [_Z8vecadd_1PfS_S__param_2];
	cvta.to.global.u64 	%rd4, %rd3;
	cvta.to.global.u64 	%rd5, %rd2;
	cvta.to.global.u64 	%rd6, %rd1;
	mov.u32 	%r1, %ctaid.x;
	mul.wide.u32 	%rd7, %r1, 4;
	add.s64 	%rd8, %rd6, %rd7;
	ld.global.f32 	%f1, [%rd8];
	add.s64 	%rd9, %rd5, %rd7;
	ld.global.f32 	%f2, [%rd9];
	add.f32 	%f3, %f1, %f2;
	add.s64 	%rd10, %rd4, %rd7;
	st.global.f32 	[%rd10], %f3;
	ret;

}
	// .globl	_Z8vecadd_2PfS_S_
.visible .entry _Z8vecadd_2PfS_S_(
	.param .u64 .ptr .align 1 _Z8vecadd_2PfS_S__param_0,
	.param .u64 .ptr .align 1 _Z8vecadd_2PfS_S__param_1,
	.param .u64 .ptr .align 1 _Z8vecadd_2PfS_S__param_2
)
{
	.reg .b32 	%r<2>;
	.reg .b32 	%f<4>;
	.reg .b64 	%rd<11>;

	ld.param.u64 	%rd1, [_Z8vecadd_2PfS_S__param_0];
	ld.param.u64 	%rd2, [_Z8vecadd_2PfS_S__param_1];
	ld.param.u64 	%rd3, [_Z8vecadd_2PfS_S__param_2];
	cvta.to.global.u64 	%rd4, %rd3;
	cvta.to.global.u64 	%rd5, %rd2;
	cvta.to.global.u64 	%rd6, %rd1;
	mov.u32 	%r1, %tid.x;
	mul.wide.u32 	%rd7, %r1, 4;
	add.s64 	%rd8, %rd6, %rd7;
	ld.global.f32 	%f1, [%rd8];
	add.s64 	%rd9, %rd5, %rd7;
	ld.global.f32 	%f2, [%rd9];
	add.f32 	%f3, %f1, %f2;
	add.s64 	%rd10, %rd4, %rd7;
	st.global.f32 	[%rd10], %f3;
	ret;

}
	// .globl	_Z8vecadd_3PfS_S_
.visible .entry _Z8vecadd_3PfS_S_(
	.param .u64 .ptr .align 1 _Z8vecadd_3PfS_S__param_0,
	.param .u64 .ptr .align 1 _Z8vecadd_3PfS_S__param_1,
	.param .u64 .ptr .align 1 _Z8vecadd_3PfS_S__param_2
)
{
	.reg .b32 	%r<5>;
	.reg .b32 	%f<4>;
	.reg .b64 	%rd<11>;

	ld.param.u64 	%rd1, [_Z8vecadd_3PfS_S__param_0];
	ld.param.u64 	%rd2, [_Z8vecadd_3PfS_S__param_1];
	ld.param.u64 	%rd3, [_Z8vecadd_3PfS_S__param_2];
	cvta.to.global.u64 	%rd4, %rd3;
	cvta.to.global.u64 	%rd5, %rd2;
	cvta.to.global.u64 	%rd6, %rd1;
	mov.u32 	%r1, %tid.x;
	mov.u32 	%r2, %ctaid.x;
	mov.u32 	%r3, %ntid.x;
	mad.lo.s32 	%r4, %r2, %r3, %r1;
	mul.wide.s32 	%rd7, %r4, 4;
	add.s64 	%rd8, %rd6, %rd7;
	ld.global.f32 	%f1, [%rd8];
	add.s64 	%rd9, %rd5, %rd7;
	ld.global.f32 	%f2, [%rd9];
	add.f32 	%f3, %f1, %f2;
	add.s64 	%rd10, %rd4, %rd7;
	st.global.f32 	[%rd10], %f3;
	ret;

}
	// .globl	_Z8vecadd_4PfS_S_i
.visible .entry _Z8vecadd_4PfS_S_i(
	.param .u64 .ptr .align 1 _Z8vecadd_4PfS_S_i_param_0,
	.param .u64 .ptr .align 1 _Z8vecadd_4PfS_S_i_param_1,
	.param .u64 .ptr .align 1 _Z8vecadd_4PfS_S_i_param_2,
	.param .u32 _Z8vecadd_4PfS_S_i_param_3
)
{
	.reg .pred 	%p<2>;
	.reg .b32 	%r<6>;
	.reg .b32 	%f<4>;
	.reg .b64 	%rd<11>;

	ld.param.u64 	%rd1, [_Z8vecadd_4PfS_S_i_param_0];
	ld.param.u64 	%rd2, [_Z8vecadd_4PfS_S_i_param_1];
	ld.param.u64 	%rd3, [_Z8vecadd_4PfS_S_i_param_2];
	ld.param.u32 	%r2, [_Z8vecadd_4PfS_S_i_param_3];
	mov.u32 	%r3, %tid.x;
	mov.u32 	%r4, %ctaid.x;
	mov.u32 	%r5, %ntid.x;
	mad.lo.s32 	%r1, %r4, %r5, %r3;
	setp.ge.s32 	%p1, %r1, %r2;
	@%p1 bra 	$L__BB3_2;
	cvta.to.global.u64 	%rd4, %rd1;
	cvta.to.global.u64 	%rd5, %rd2;
	cvta.to.global.u64 	%rd6, %rd3;
	mul.wide.s32 	%rd7, %r1, 4;
	add.s64 	%rd8, %rd4, %rd7;
	ld.global.f32 	%f1, [%rd8];
	add.s64 	%rd9, %rd5, %rd7;
	ld.global.f32 	%f2, [%rd9];
	add.f32 	%f3, %f1, %f2;
	add.s64 	%rd10, %rd6, %rd7;
	st.global.f32 	[%rd10], %f3;
$L__BB3_2:
	ret;

}


// ===== COMPILED SASS (sm_100) =====

	.target	sm_100

	.elftype	@"ET_EXEC"


//--------------------- .note.nv.tkinfo           --------------------------
	.section	.note.nv.tkinfo,"",@"SHT_NOTE"
	.sectionflags	@"SHF_NOTE_NV_TKINFO"
	.tkinfo
        /*0018*/ 	.word	0x00000002
        /*0030*/ 	.string	""
        /*0030*/ 	.string	"ptxas"
        /*0030*/ 	.string	"Cuda compilation tools, release 13.0, V13.0.88"
        /*0030*/ 	.string	"Build cuda_13.0.r13.0/compiler.36424714_0"
        /*0030*/ 	.string	"-arch sm_100 -m 64 "



//--------------------- .note.nv.cuinfo           --------------------------
	.section	.note.nv.cuinfo,"",@"SHT_NOTE"
	.sectionflags	@"SHF_NOTE_NV_CUINFO"
        /*0018*/ 	.short	0x0002
        /*001a*/ 	.short	0x0064
        /*001c*/ 	.short	0x0082
	.zero		2


//--------------------- .nv.info                  --------------------------
	.section	.nv.info,"",@"SHT_CUDA_INFO"
	.align	4


	//----- nvinfo : EIATTR_REGCOUNT
	.align		4
        /*0000*/ 	.byte	0x04, 0x2f
        /*0002*/ 	.short	(.L_1 - .L_0)
	.align		4
.L_0:
        /*0004*/ 	.word	index@(_Z8vecadd_1PfS_S_)
        /*0008*/ 	.word	0x0000000c


	//----- nvinfo : EIATTR_FRAME_SIZE
	.align		4
.L_1:
        /*000c*/ 	.byte	0x04, 0x11
        /*000e*/ 	.short	(.L_3 - .L_2)
	.align		4
.L_2:
        /*0010*/ 	.word	index@(_Z8vecadd_1PfS_S_)
        /*0014*/ 	.word	0x00000000


	//----- nvinfo : EIATTR_REGCOUNT
	.align		4
.L_3:
        /*0018*/ 	.byte	0x04, 0x2f
        /*001a*/ 	.short	(.L_5 - .L_4)
	.align		4
.L_4:
        /*001c*/ 	.word	index@(_Z8vecadd_2PfS_S_)
        /*0020*/ 	.word	0x0000000c


	//----- nvinfo : EIATTR_FRAME_SIZE
	.align		4
.L_5:
        /*0024*/ 	.byte	0x04, 0x11
        /*0026*/ 	.short	(.L_7 - .L_6)
	.align		4
.L_6:
        /*0028*/ 	.word	index@(_Z8vecadd_2PfS_S_)
        /*002c*/ 	.word	0x00000000


	//----- nvinfo : EIATTR_REGCOUNT
	.align		4
.L_7:
        /*0030*/ 	.byte	0x04, 0x2f
        /*0032*/ 	.short	(.L_9 - .L_8)
	.align		4
.L_8:
        /*0034*/ 	.word	index@(_Z8vecadd_3PfS_S_)
        /*0038*/ 	.word	0x0000000c


	//----- nvinfo : EIATTR_FRAME_SIZE
	.align		4
.L_9:
        /*003c*/ 	.byte	0x04, 0x11
        /*003e*/ 	.short	(.L_11 - .L_10)
	.align		4
.L_10:
        /*0040*/ 	.word	index@(_Z8vecadd_3PfS_S_)
        /*0044*/ 	.word	0x00000000


	//----- nvinfo : EIATTR_REGCOUNT
	.align		4
.L_11:
        /*0048*/ 	.byte	0x04, 0x2f
        /*004a*/ 	.short	(.L_13 - .L_12)
	.align		4
.L_12:
        /*004c*/ 	.word	index@(_Z8vecadd_4PfS_S_i)
        /*0050*/ 	.word	0x0000000c


	//----- nvinfo : EIATTR_FRAME_SIZE
	.align		4
.L_13:
        /*0054*/ 	.byte	0x04, 0x11
        /*0056*/ 	.short	(.L_15 - .L_14)
	.align		4
.L_14:
        /*0058*/ 	.word	index@(_Z8vecadd_4PfS_S_i)
        /*005c*/ 	.word	0x00000000


	//----- nvinfo : EIATTR_MIN_STACK_SIZE
	.align		4
.L_15:
        /*0060*/ 	.byte	0x04, 0x12
        /*0062*/ 	.short	(.L_17 - .L_16)
	.align		4
.L_16:
        /*0064*/ 	.word	index@(_Z8vecadd_4PfS_S_i)
        /*0068*/ 	.word	0x00000000


	//----- nvinfo : EIATTR_MIN_STACK_SIZE
	.align		4
.L_17:
        /*006c*/ 	.byte	0x04, 0x12
        /*006e*/ 	.short	(.L_19 - .L_18)
	.align		4
.L_18:
        /*0070*/ 	.word	index@(_Z8vecadd_3PfS_S_)
        /*0074*/ 	.word	0x00000000


	//----- nvinfo : EIATTR_MIN_STACK_SIZE
	.align		4
.L_19:
        /*0078*/ 	.byte	0x04, 0x12
        /*007a*/ 	.short	(.L_21 - .L_20)
	.align		4
.L_20:
        /*007c*/ 	.word	index@(_Z8vecadd_2PfS_S_)
        /*0080*/ 	.word	0x00000000


	//----- nvinfo : EIATTR_MIN_STACK_SIZE
	.align		4
.L_21:
        /*0084*/ 	.byte	0x04, 0x12
        /*0086*/ 	.short	(.L_23 - .L_22)
	.align		4
.L_22:
        /*0088*/ 	.word	index@(_Z8vecadd_1PfS_S_)
        /*008c*/ 	.word	0x00000000
.L_23:


//--------------------- .nv.compat                --------------------------
	.section	.nv.compat,"",@"SHT_CUDA_COMPAT_INFO"
	.align	4
        /*0000*/ 	.byte	0x02, 0x09, 0x00, 0x00, 0x02, 0x02, 0x01, 0x00, 0x02, 0x05, 0x05, 0x00, 0x03, 0x07, 0x01, 0x01
        /*0010*/ 	.byte	0x02, 0x03, 0x00, 0x00, 0x02, 0x06, 0x01, 0x00, 0x04, 0x0b, 0x08, 0x00, 0x09, 0x00, 0x00, 0x00
        /*0020*/ 	.byte	0x00, 0x00, 0x00, 0x00


//--------------------- .nv.info._Z8vecadd_4PfS_S_i --------------------------
	.section	.nv.info._Z8vecadd_4PfS_S_i,"",@"SHT_CUDA_INFO"
	.sectionflags	@""
	.align	4


	//----- nvinfo : EIATTR_CUDA_API_VERSION
	.align		4
        /*0000*/ 	.byte	0x04, 0x37
        /*0002*/ 	.short	(.L_25 - .L_24)
.L_24:
        /*0004*/ 	.word	0x00000082


	//----- nvinfo : EIATTR_KPARAM_INFO
	.align		4
.L_25:
        /*0008*/ 	.byte	0x04, 0x17
        /*000a*/ 	.short	(.L_27 - .L_26)
.L_26:
        /*000c*/ 	.word	0x00000000
        /*0010*/ 	.short	0x0003
        /*0012*/ 	.short	0x0018
        /*0014*/ 	.byte	0x00, 0xf0, 0x11, 0x00


	//----- nvinfo : EIATTR_KPARAM_INFO
	.align		4
.L_27:
        /*0018*/ 	.byte	0x04, 0x17
        /*001a*/ 	.short	(.L_29 - .L_28)
.L_28:
        /*001c*/ 	.word	0x00000000
        /*0020*/ 	.short	0x0002
        /*0022*/ 	.short	0x0010
        /*0024*/ 	.byte	0x00, 0xf5, 0x21, 0x00


	//----- nvinfo : EIATTR_KPARAM_INFO
	.align		4
.L_29:
        /*0028*/ 	.byte	0x04, 0x17
        /*002a*/ 	.short	(.L_31 - .L_30)
.L_30:
        /*002c*/ 	.word	0x00000000
        /*0030*/ 	.short	0x0001
        /*0032*/ 	.short	0x0008
        /*0034*/ 	.byte	0x00, 0xf5, 0x21, 0x00


	//----- nvinfo : EIATTR_KPARAM_INFO
	.align		4
.L_31:
        /*0038*/ 	.byte	0x04, 0x17
        /*003a*/ 	.short	(.L_33 - .L_32)
.L_32:
        /*003c*/ 	.word	0x00000000
        /*0040*/ 	.short	0x0000
        /*0042*/ 	.short	0x0000
        /*0044*/ 	.byte	0x00, 0xf5, 0x21, 0x00


	//----- nvinfo : EIATTR_SPARSE_MMA_MASK
	.align		4
.L_33:
        /*0048*/ 	.byte	0x03, 0x50
        /*004a*/ 	.short	0x0000


	//----- nvinfo : EIATTR_MAXREG_COUNT
	.align		4
        /*004c*/ 	.byte	0x03, 0x1b
        /*004e*/ 	.short	0x00ff


	//----- nvinfo : EIATTR_MERCURY_ISA_VERSION
	.align		4
        /*0050*/ 	.byte	0x03, 0x5f
        /*0052*/ 	.short	0x0101


	//----- nvinfo : EIATTR_VRC_CTA_INIT_COUNT
	.align		4
        /*0054*/ 	.byte	0x02, 0x4a
	.zero		1
	.zero		1


	//----- nvinfo : EIATTR_EXIT_INSTR_OFFSETS
	.align		4
        /*0058*/ 	.byte	0x04, 0x1c
        /*005a*/ 	.short	(.L_35 - .L_34)


	//   ....[0]....
.L_34:
        /*005c*/ 	.word	0x00000070


	//   ....[1]....
        /*0060*/ 	.word	0x00000130


	//----- nvinfo : EIATTR_CBANK_PARAM_SIZE
	.align		4
.L_35:
        /*0064*/ 	.byte	0x03, 0x19
        /*0066*/ 	.short	0x001c


	//----- nvinfo : EIATTR_PARAM_CBANK
	.align		4
        /*0068*/ 	.byte	0x04, 0x0a
        /*006a*/ 	.short	(.L_37 - .L_36)
	.align		4
.L_36:
        /*006c*/ 	.word	index@(.nv.constant0._Z8vecadd_4PfS_S_i)
        /*0070*/ 	.short	0x0380
        /*0072*/ 	.short	0x001c


	//----- nvinfo : EIATTR_SW_WAR
	.align		4
.L_37:
        /*0074*/ 	.byte	0x04, 0x36
        /*0076*/ 	.short	(.L_39 - .L_38)
.L_38:
        /*0078*/ 	.word	0x00000008
.L_39:


//--------------------- .nv.info._Z8vecadd_3PfS_S_ --------------------------
	.section	.nv.info._Z8vecadd_3PfS_S_,"",@"SHT_CUDA_INFO"
	.sectionflags	@""
	.align	4


	//----- nvinfo : EIATTR_CUDA_API_VERSION
	.align		4
        /*0000*/ 	.byte	0x04, 0x37
        /*0002*/ 	.short	(.L_41 - .L_40)
.L_40:
        /*0004*/ 	.word	0x00000082


	//----- nvinfo : EIATTR_KPARAM_INFO
	.align		4
.L_41:
        /*0008*/ 	.byte	0x04, 0x17
        /*000a*/ 	.short	(.L_43 - .L_42)
.L_42:
        /*000c*/ 	.word	0x00000000
        /*0010*/ 	.short	0x0002
        /*0012*/ 	.short	0x0010
        /*0014*/ 	.byte	0x00, 0xf5, 0x21, 0x00


	//----- nvinfo : EIATTR_KPARAM_INFO
	.align		4
.L_43:
        /*0018*/ 	.byte	0x04, 0x17
        /*001a*/ 	.short	(.L_45 - .L_44)
.L_44:
        /*001c*/ 	.word	0x00000000
        /*0020*/ 	.short	0x0001
        /*0022*/ 	.short	0x0008
        /*0024*/ 	.byte	0x00, 0xf5, 0x21, 0x00


	//----- nvinfo : EIATTR_KPARAM_INFO
	.align		4
.L_45:
        /*0028*/ 	.byte	0x04, 0x17
        /*002a*/ 	.short	(.L_47 - .L_46)
.L_46:
        /*002c*/ 	.word	0x00000000
        /*0030*/ 	.short	0x0000
        /*0032*/ 	.short	0x0000
        /*0034*/ 	.byte	0x00, 0xf5, 0x21, 0x00


	//----- nvinfo : EIATTR_SPARSE_MMA_MASK
	.align		4
.L_47:
        /*0038*/ 	.byte	0x03, 0x50
        /*003a*/ 	.short	0x0000


	//----- nvinfo : EIATTR_MAXREG_COUNT
	.align		4
        /*003c*/ 	.byte	0x03, 0x1b
        /*003e*/ 	.short	0x00ff


	//----- nvinfo : EIATTR_MERCURY_ISA_VERSION
	.align		4
        /*0040*/ 	.byte	0x03, 0x5f
        /*0042*/ 	.short	0x0101


	//----- nvinfo : EIATTR_VRC_CTA_INIT_COUNT
	.align		4
        /*0044*/ 	.byte	0x02, 0x4a
	.zero		1
	.zero		1


	//----- nvinfo : EIATTR_EXIT_INSTR_OFFSETS
	.align		4
        /*0048*/ 	.byte	0x04, 0x1c
        /*004a*/ 	.short	(.L_49 - .L_48)


	//   ....[0]....
.L_48:
        /*004c*/ 	.word	0x00000100


	//----- nvinfo : EIATTR_CBANK_PARAM_SIZE
	.align		4
.L_49:
        /*0050*/ 	.byte	0x03, 0x19
        /*0052*/ 	.short	0x0018


	//----- nvinfo : EIATTR_PARAM_CBANK
	.align		4
        /*0054*/ 	.byte	0x04, 0x0a
        /*0056*/ 	.short	(.L_51 - .L_50)
	.align		4
.L_50:
        /*0058*/ 	.word	index@(.nv.constant0._Z8vecadd_3PfS_S_)
        /*005c*/ 	.short	0x0380
        /*005e*/ 	.short	0x0018


	//----- nvinfo : EIATTR_SW_WAR
	.align		4
.L_51:
        /*0060*/ 	.byte	0x04, 0x36
        /*0062*/ 	.short	(.L_53 - .L_52)
.L_52:
        /*0064*/ 	.word	0x00000008
.L_53:


//--------------------- .nv.info._Z8vecadd_2PfS_S_ --------------------------
	.section	.nv.info._Z8vecadd_2PfS_S_,"",@"SHT_CUDA_INFO"
	.sectionflags	@""
	.align	4


	//----- nvinfo : EIATTR_CUDA_API_VERSION
	.align		4
        /*0000*/ 	.byte	0x04, 0x37
        /*0002*/ 	.short	(.L_55 - .L_54)
.L_54:
        /*0004*/ 	.word	0x00000082


	//----- nvinfo : EIATTR_KPARAM_INFO
	.align		4
.L_55:
        /*0008*/ 	.byte	0x04, 0x17
        /*000a*/ 	.short	(.L_57 - .L_56)
.L_56:
        /*000c*/ 	.word	0x00000000
        /*0010*/ 	.short	0x0002
        /*0012*/ 	.short	0x0010
        /*0014*/ 	.byte	0x00, 0xf5, 0x21, 0x00


	//----- nvinfo : EIATTR_KPARAM_INFO
	.align		4
.L_57:
        /*0018*/ 	.byte	0x04, 0x17
        /*001a*/ 	.short	(.L_59 - .L_58)
.L_58:
        /*001c*/ 	.word	0x00000000
        /*0020*/ 	.short	0x0001
        /*0022*/ 	.short	0x0008
        /*0024*/ 	.byte	0x00, 0xf5, 0x21, 0x00


	//----- nvinfo : EIATTR_KPARAM_INFO
	.align		4
.L_59:
        /*0028*/ 	.byte	0x04, 0x17
        /*002a*/ 	.short	(.L_61 - .L_60)
.L_60:
        /*002c*/ 	.word	0x00000000
        /*0030*/ 	.short	0x0000
        /*0032*/ 	.short	0x0000
        /*0034*/ 	.byte	0x00, 0xf5, 0x21, 0x00


	//----- nvinfo : EIATTR_SPARSE_MMA_MASK
	.align		4
.L_61:
        /*0038*/ 	.byte	0x03, 0x50
        /*003a*/ 	.short	0x0000


	//----- nvinfo : EIATTR_MAXREG_COUNT
	.align		4
        /*003c*/ 	.byte	0x03, 0x1b
        /*003e*/ 	.short	0x00ff


	//----- nvinfo : EIATTR_MERCURY_ISA_VERSION
	.align		4
        /*0040*/ 	.byte	0x03, 0x5f
        /*0042*/ 	.short	0x0101


	//----- nvinfo : EIATTR_VRC_CTA_INIT_COUNT
	.align		4
        /*0044*/ 	.byte	0x02, 0x4a
	.zero		1
	.zero		1


	//----- nvinfo : EIATTR_EXIT_INSTR_OFFSETS
	.align		4
        /*0048*/ 	.byte	0x04, 0x1c
        /*004a*/ 	.short	(.L_63 - .L_62)


	//   ....[0]....
.L_62:
        /*004c*/ 	.word	0x000000d0


	//----- nvinfo : EIATTR_CBANK_PARAM_SIZE
	.align		4
.L_63:
        /*0050*/ 	.byte	0x03, 0x19
        /*0052*/ 	.short	0x0018


	//----- nvinfo : EIATTR_PARAM_CBANK
	.align		4
        /*0054*/ 	.byte	0x04, 0x0a
        /*0056*/ 	.short	(.L_65 - .L_64)
	.align		4
.L_64:
        /*0058*/ 	.word	index@(.nv.constant0._Z8vecadd_2PfS_S_)
        /*005c*/ 	.short	0x0380
        /*005e*/ 	.short	0x0018


	//----- nvinfo : EIATTR_SW_WAR
	.align		4
.L_65:
        /*0060*/ 	.byte	0x04, 0x36
        /*0062*/ 	.short	(.L_67 - .L_66)
.L_66:
        /*0064*/ 	.word	0x00000008
.L_67:


//--------------------- .nv.info._Z8vecadd_1PfS_S_ --------------------------
	.section	.nv.info._Z8vecadd_1PfS_S_,"",@"SHT_CUDA_INFO"
	.sectionflags	@""
	.align	4


	//----- nvinfo : EIATTR_CUDA_API_VERSION
	.align		4
        /*0000*/ 	.byte	0x04, 0x37
        /*0002*/ 	.short	(.L_69 - .L_68)
.L_68:
        /*0004*/ 	.word	0x00000082


	//----- nvinfo : EIATTR_KPARAM_INFO
	.align		4
.L_69:
        /*0008*/ 	.byte	0x04, 0x17
        /*000a*/ 	.short	(.L_71 - .L_70)
.L_70:
        /*000c*/ 	.word	0x00000000
        /*0010*/ 	.short	0x0002
        /*0012*/ 	.short	0x0010
        /*0014*/ 	.byte	0x00, 0xf5, 0x21, 0x00


	//----- nvinfo : EIATTR_KPARAM_INFO
	.align		4
.L_71:
        /*0018*/ 	.byte	0x04, 0x17
        /*001a*/ 	.short	(.L_73 - .L_72)
.L_72:
        /*001c*/ 	.word	0x00000000
        /*0020*/ 	.short	0x0001
        /*0022*/ 	.short	0x0008
        /*0024*/ 	.byte	0x00, 0xf5, 0x21, 0x00


	//----- nvinfo : EIATTR_KPARAM_INFO
	.align		4
.L_73:
        /*0028*/ 	.byte	0x04, 0x17
        /*002a*/ 	.short	(.L_75 - .L_74)
.L_74:
        /*002c*/ 	.word	0x00000000
        /*0030*/ 	.short	0x0000
        /*0032*/ 	.short	0x0000
        /*0034*/ 	.byte	0x00, 0xf5, 0x21, 0x00


	//----- nvinfo : EIATTR_SPARSE_MMA_MASK
	.align		4
.L_75:
        /*0038*/ 	.byte	0x03, 0x50
        /*003a*/ 	.short	0x0000


	//----- nvinfo : EIATTR_MAXREG_COUNT
	.align		4
        /*003c*/ 	.byte	0x03, 0x1b
        /*003e*/ 	.short	0x00ff


	//----- nvinfo : EIATTR_MERCURY_ISA_VERSION
	.align		4
        /*0040*/ 	.byte	0x03, 0x5f
        /*0042*/ 	.short	0x0101


	//----- nvinfo : EIATTR_VRC_CTA_INIT_COUNT
	.align		4
        /*0044*/ 	.byte	0x02, 0x4a
	.zero		1
	.zero		1


	//----- nvinfo : EIATTR_EXIT_INSTR_OFFSETS
	.align		4
        /*0048*/ 	.byte	0x04, 0x1c
        /*004a*/ 	.short	(.L_77 - .L_76)


	//   ....[0]....
.L_76:
        /*004c*/ 	.word	0x000000d0


	//----- nvinfo : EIATTR_CBANK_PARAM_SIZE
	.align		4
.L_77:
        /*0050*/ 	.byte	0x03, 0x19
        /*0052*/ 	.short	0x0018


	//----- nvinfo : EIATTR_PARAM_CBANK
	.align		4
        /*0054*/ 	.byte	0x04, 0x0a
        /*0056*/ 	.short	(.L_79 - .L_78)
	.align		4
.L_78:
        /*0058*/ 	.word	index@(.nv.constant0._Z8vecadd_1PfS_S_)
        /*005c*/ 	.short	0x0380
        /*005e*/ 	.short	0x0018


	//----- nvinfo : EIATTR_SW_WAR
	.align		4
.L_79:
        /*0060*/ 	.byte	0x04, 0x36
        /*0062*/ 	.short	(.L_81 - .L_80)
.L_80:
        /*0064*/ 	.word	0x00000008
.L_81:


//--------------------- .nv.callgraph             --------------------------
	.section	.nv.callgraph,"",@"SHT_CUDA_CALLGRAPH"
	.align	4
	.sectionentsize	8
	.align		4
        /*0000*/ 	.word	0x00000000
	.align		4
        /*0004*/ 	.word	0xffffffff
	.align		4
        /*0008*/ 	.word	0x00000000
	.align		4
        /*000c*/ 	.word	0xfffffffe
	.align		4
        /*0010*/ 	.word	0x00000000
	.align		4
        /*0014*/ 	.word	0xfffffffd
	.align		4
        /*0018*/ 	.word	0x00000000
	.align		4
        /*001c*/ 	.word	0xfffffffc


//--------------------- .text._Z8vecadd_4PfS_S_i  --------------------------
	.section	.text._Z8vecadd_4PfS_S_i,"ax",@progbits
	.align	128
        .global         _Z8vecadd_4PfS_S_i
        .type           _Z8vecadd_4PfS_S_i,@function
        .size           _Z8vecadd_4PfS_S_i,(.L_x_4 - _Z8vecadd_4PfS_S_i)
        .other          _Z8vecadd_4PfS_S_i,@"STO_CUDA_ENTRY STV_DEFAULT"
_Z8vecadd_4PfS_S_i:
.text._Z8vecadd_4PfS_S_i:
[----:B------:R-:W-:Y:S01]  /*0000*/  LDC R1, c[0x0][0x37c] ;  /* 0x0000df00ff017b82 */ /* 0x000fe20000000800 */
[----:B------:R-:W0:Y:S07]  /*0010*/  S2R R9, SR_TID.X ;  /* 0x0000000000097919 */ /* 0x000e2e0000002100 */
[----:B------:R-:W0:Y:S01]  /*0020*/  S2UR UR4, SR_CTAID.X ;  /* 0x00000000000479c3 */ /* 0x000e220000002500 */
[----:B------:R-:W1:Y:S07]  /*0030*/  LDCU UR5, c[0x0][0x398] ;  /* 0x00007300ff0577ac */ /* 0x000e6e0008000800 */
[----:B------:R-:W0:Y:S02]  /*0040*/  LDC R0, c[0x0][0x360] ;  /* 0x0000d800ff007b82 */ /* 0x000e240000000800 */
[----:B0-----:R-:W-:-:S05]  /*0050*/  IMAD R9, R0, UR4, R9 ;  /* 0x0000000400097c24 */ /* 0x001fca000f8e0209 */
[----:B-1----:R-:W-:-:S13]  /*0060*/  ISETP.GE.AND P0, PT, R9, UR5, PT ;  /* 0x0000000509007c0c */ /* 0x002fda000bf06270 */
[----:B------:R-:W-:Y:S05]  /*0070*/  @P0 EXIT ;  /* 0x000000000000094d */ /* 0x000fea0003800000 */
[----:B------:R-:W0:Y:S01]  /*0080*/  LDC.64 R2, c[0x0][0x380] ;  /* 0x0000e000ff027b82 */ /* 0x000e220000000a00 */
[----:B------:R-:W1:Y:S07]  /*0090*/  LDCU.64 UR4, c[0x0][0x358] ;  /* 0x00006b00ff0477ac */ /* 0x000e6e0008000a00 */
[----:B------:R-:W2:Y:S08]  /*00a0*/  LDC.64 R4, c[0x0][0x388] ;  /* 0x0000e200ff047b82 */ /* 0x000eb00000000a00 */
[----:B------:R-:W3:Y:S01]  /*00b0*/  LDC.64 R6, c[0x0][0x390] ;  /* 0x0000e400ff067b82 */ /* 0x000ee20000000a00 */
[----:B0-----:R-:W-:-:S06]  /*00c0*/  IMAD.WIDE R2, R9, 0x4, R2 ;  /* 0x0000000409027825 */ /* 0x001fcc00078e0202 */
[----:B-1----:R-:W4:Y:S01]  /*00d0*/  LDG.E R2, desc[UR4][R2.64] ;  /* 0x0000000402027981 */ /* 0x002f22000c1e1900 */
[----:B--2---:R-:W-:-:S06]  /*00e0*/  IMAD.WIDE R4, R9, 0x4, R4 ;  /* 0x0000000409047825 */ /* 0x004fcc00078e0204 */
[----:B------:R-:W4:Y:S01]  /*00f0*/  LDG.E R5, desc[UR4][R4.64] ;  /* 0x0000000404057981 */ /* 0x000f22000c1e1900 */
[----:B---3--:R-:W-:-:S04]  /*0100*/  IMAD.WIDE R6, R9, 0x4, R6 ;  /* 0x0000000409067825 */ /* 0x008fc800078e0206 */
[----:B----4-:R-:W-:-:S05]  /*0110*/  FADD R9, R2, R5 ;  /* 0x0000000502097221 */ /* 0x010fca0000000000 */
[----:B------:R-:W-:Y:S01]  /*0120*/  STG.E desc[UR4][R6.64], R9 ;  /* 0x0000000906007986 */ /* 0x000fe2000c101904 */
[----:B------:R-:W-:Y:S05]  /*0130*/  EXIT ;  /* 0x000000000000794d */ /* 0x000fea0003800000 */
.L_x_0:
[----:B------:R-:W-:-:S00]  /*0140*/  BRA `(.L_x_0) ;  /* 0xfffffffc00fc7947 */ /* 0x000fc0000383ffff */
[----:B------:R-:W-:-:S00]  /*0150*/  NOP ;  /* 0x0000000000007918 */ /* 0x000fc00000000000 */
        /* <DEDUP_REMOVED lines=10> */
.L_x_4:


//--------------------- .text._Z8vecadd_3PfS_S_   --------------------------
	.section	.text._Z8vecadd_3PfS_S_,"ax",@progbits
	.align	128
        .global         _Z8vecadd_3PfS_S_
        .type           _Z8vecadd_3PfS_S_,@function
        .size           _Z8vecadd_3PfS_S_,(.L_x_5 - _Z8vecadd_3PfS_S_)
        .other          _Z8vecadd_3PfS_S_,@"STO_CUDA_ENTRY STV_DEFAULT"
_Z8vecadd_3PfS_S_:
.text._Z8vecadd_3PfS_S_:
[----:B------:R-:W-:Y:S01]  /*0000*/  LDC R1, c[0x0][0x37c] ;  /* 0x0000df00ff017b82 */ /* 0x000fe20000000800 */
[----:B------:R-:W0:Y:S07]  /*0010*/  S2R R9, SR_TID.X ;  /* 0x0000000000097919 */ /* 0x000e2e0000002100 */
[----:B------:R-:W0:Y:S01]  /*0020*/  S2UR UR6, SR_CTAID.X ;  /* 0x00000000000679c3 */ /* 0x000e220000002500 */
[----:B------:R-:W1:Y:S07]  /*0030*/  LDCU.64 UR4, c[0x0][0x358] ;  /* 0x00006b00ff0477ac */ /* 0x000e6e0008000a00 */
[----:B------:R-:W0:Y:S08]  /*0040*/  LDC R0, c[0x0][0x360] ;  /* 0x0000d800ff007b82 */ /* 0x000e300000000800 */
[----:B------:R-:W2:Y:S08]  /*0050*/  LDC.64 R2, c[0x0][0x380] ;  /* 0x0000e000ff027b82 */ /* 0x000eb00000000a00 */
[----:B------:R-:W3:Y:S01]  /*0060*/  LDC.64 R4, c[0x0][0x388] ;  /* 0x0000e200ff047b82 */ /* 0x000ee20000000a00 */
[----:B0-----:R-:W-:-:S07]  /*0070*/  IMAD R9, R0, UR6, R9 ;  /* 0x0000000600097c24 */ /* 0x001fce000f8e0209 */
[----:B------:R-:W0:Y:S01]  /*0080*/  LDC.64 R6, c[0x0][0x390] ;  /* 0x0000e400ff067b82 */ /* 0x000e220000000a00 */
[----:B--2---:R-:W-:-:S06]  /*0090*/  IMAD.WIDE R2, R9, 0x4, R2 ;  /* 0x0000000409027825 */ /* 0x004fcc00078e0202 */
[----:B-1----:R-:W2:Y:S01]  /*00a0*/  LDG.E R2, desc[UR4][R2.64] ;  /* 0x0000000402027981 */ /* 0x002ea2000c1e1900 */
[----:B---3--:R-:W-:-:S06]  /*00b0*/  IMAD.WIDE R4, R9, 0x4, R4 ;  /* 0x0000000409047825 */ /* 0x008fcc00078e0204 */
[----:B------:R-:W2:Y:S01]  /*00c0*/  LDG.E R5, desc[UR4][R4.64] ;  /* 0x0000000404057981 */ /* 0x000ea2000c1e1900 */
[----:B0-----:R-:W-:-:S04]  /*00d0*/  IMAD.WIDE R6, R9, 0x4, R6 ;  /* 0x0000000409067825 */ /* 0x001fc800078e0206 */
[----:B--2---:R-:W-:-:S05]  /*00e0*/  FADD R9, R2, R5 ;  /* 0x0000000502097221 */ /* 0x004fca0000000000 */
[----:B------:R-:W-:Y:S01]  /*00f0*/  STG.E desc[UR4][R6.64], R9 ;  /* 0x0000000906007986 */ /* 0x000fe2000c101904 */
[----:B------:R-:W-:Y:S05]  /*0100*/  EXIT ;  /* 0x000000000000794d */ /* 0x000fea0003800000 */
.L_x_1:
        /* <DEDUP_REMOVED lines=15> */
.L_x_5:


//--------------------- .text._Z8vecadd_2PfS_S_   --------------------------
	.section	.text._Z8vecadd_2PfS_S_,"ax",@progbits
	.align	128
        .global         _Z8vecadd_2PfS_S_
        .type           _Z8vecadd_2PfS_S_,@function
        .size           _Z8vecadd_2PfS_S_,(.L_x_6 - _Z8vecadd_2PfS_S_)
        .other          _Z8vecadd_2PfS_S_,@"STO_CUDA_ENTRY STV_DEFAULT"
_Z8vecadd_2PfS_S_:
.text._Z8vecadd_2PfS_S_:
[----:B------:R-:W-:Y:S01]  /*0000*/  LDC R1, c[0x0][0x37c] ;  /* 0x0000df00ff017b82 */ /* 0x000fe20000000800 */
[----:B------:R-:W0:Y:S07]  /*0010*/  S2R R9, SR_TID.X ;  /* 0x0000000000097919 */ /* 0x000e2e0000002100 */
[----:B------:R-:W0:Y:S01]  /*0020*/  LDC.64 R2, c[0x0][0x380] ;  /* 0x0000e000ff027b82 */ /* 0x000e220000000a00 */
[----:B------:R-:W1:Y:S07]  /*0030*/  LDCU.64 UR4, c[0x0][0x358] ;  /* 0x00006b00ff0477ac */ /* 0x000e6e0008000a00 */
[----:B------:R-:W2:Y:S08]  /*0040*/  LDC.64 R4, c[0x0][0x388] ;  /* 0x0000e200ff047b82 */ /* 0x000eb00000000a00 */
[----:B------:R-:W3:Y:S01]  /*0050*/  LDC.64 R6, c[0x0][0x390] ;  /* 0x0000e400ff067b82 */ /* 0x000ee20000000a00 */
[----:B0-----:R-:W-:-:S04]  /*0060*/  IMAD.WIDE.U32 R2, R9, 0x4, R2 ;  /* 0x0000000409027825 */ /* 0x001fc800078e0002 */
[C---:B--2---:R-:W-:Y:S02]  /*0070*/  IMAD.WIDE.U32 R4, R9.reuse, 0x4, R4 ;  /* 0x0000000409047825 */ /* 0x044fe400078e0004 */
[----:B-1----:R-:W2:Y:S04]  /*0080*/  LDG.E R2, desc[UR4][R2.64] ;  /* 0x0000000402027981 */ /* 0x002ea8000c1e1900 */
[----:B------:R-:W2:Y:S01]  /*0090*/  LDG.E R5, desc[UR4][R4.64] ;  /* 0x0000000404057981 */ /* 0x000ea2000c1e1900 */
[----:B---3--:R-:W-:-:S04]  /*00a0*/  IMAD.WIDE.U32 R6, R9, 0x4, R6 ;  /* 0x0000000409067825 */ /* 0x008fc800078e0006 */
[----:B--2---:R-:W-:-:S05]  /*00b0*/  FADD R9, R2, R5 ;  /* 0x0000000502097221 */ /* 0x004fca0000000000 */
[----:B------:R-:W-:Y:S01]  /*00c0*/  STG.E desc[UR4][R6.64], R9 ;  /* 0x0000000906007986 */ /* 0x000fe2000c101904 */
[----:B------:R-:W-:Y:S05]  /*00d0*/  EXIT ;  /* 0x000000000000794d */ /* 0x000fea0003800000 */
.L_x_2:
        /* <DEDUP_REMOVED lines=10> */
.L_x_6:


//--------------------- .text._Z8vecadd_1PfS_S_   --------------------------
	.section	.text._Z8vecadd_1PfS_S_,"ax",@progbits
	.align	128
        .global         _Z8vecadd_1PfS_S_
        .type           _Z8vecadd_1PfS_S_,@function
        .size           _Z8vecadd_1PfS_S_,(.L_x_7 - _Z8vecadd_1PfS_S_)
        .other          _Z8vecadd_1PfS_S_,@"STO_CUDA_ENTRY STV_DEFAULT"
_Z8vecadd_1PfS_S_:
.text._Z8vecadd_1PfS_S_:
[----:B------:R-:W-:Y:S01]  /*0000*/  LDC R1, c[0x0][0x37c] ;  /* 0x0000df00ff017b82 */ /* 0x000fe20000000800 */
[----:B------:R-:W0:Y:S07]  /*0010*/  S2R R9, SR_CTAID.X ;  /* 0x0000000000097919 */ /* 0x000e2e0000002500 */
        /* <DEDUP_REMOVED lines=12> */
.L_x_3:
        /* <DEDUP_REMOVED lines=10> */
.L_x_7:


//--------------------- .nv.shared.reserved.0     --------------------------
	.section	.nv.shared.reserved.0,"aw",@nobits
	.weak		__nv_reservedSMEM_offset_0_alias
	.size		__nv_reservedSMEM_offset_0_alias, 0, 64
	.other		__nv_reservedSMEM_offset_0_alias,@"STO_CUDA_RESERVED_SHARED STV_DEFAULT"
__nv_reservedSMEM_offset_0_alias:
	.zero		0
	.zero		64


//--------------------- .nv.constant0._Z8vecadd_4PfS_S_i --------------------------
	.section	.nv.constant0._Z8vecadd_4PfS_S_i,"a",@progbits
	.sectionflags	@""
	.align	4
.nv.constant0._Z8vecadd_4PfS_S_i:
	.zero		924


//--------------------- .nv.constant0._Z8vecadd_3PfS_S_ --------------------------
	.section	.nv.constant0._Z8vecadd_3PfS_S_,"a",@progbits
	.sectionflags	@""
	.align	4
.nv.constant0._Z8vecadd_3PfS_S_:
	.zero		920


//--------------------- .nv.constant0._Z8vecadd_2PfS_S_ --------------------------
	.section	.nv.constant0._Z8vecadd_2PfS_S_,"a",@progbits
	.sectionflags	@""
	.align	4
.nv.constant0._Z8vecadd_2PfS_S_:
	.zero		920


//--------------------- .nv.constant0._Z8vecadd_1PfS_S_ --------------------------
	.section	.nv.constant0._Z8vecadd_1PfS_S_,"a",@progbits
	.sectionflags	@""
	.align	4
.nv.constant0._Z8vecadd_1PfS_S_:
	.zero		920


//--------------------- SYMBOLS --------------------------

	.type		.nv.reservedSmem.offset0,@object
	.size		.nv.reservedSmem.offset0,0x4
